//
// Generated by NVIDIA NVVM Compiler
//
// Compiler Build ID: CL-36424714
// Cuda compilation tools, release 13.0, V13.0.88
// Based on NVVM 20.0.0
//

.version 9.0
.target sm_100
.address_size 64

	// .globl	_Z11processTilePiiiii

.visible .entry _Z11processTilePiiiii(
	.param .u64 .ptr .align 1 _Z11processTilePiiiii_param_0,
	.param .u32 _Z11processTilePiiiii_param_1,
	.param .u32 _Z11processTilePiiiii_param_2,
	.param .u32 _Z11processTilePiiiii_param_3,
	.param .u32 _Z11processTilePiiiii_param_4
)
{
	.reg .b32 	%r<11>;
	.reg .b64 	%rd<5>;

	ld.param.u64 	%rd1, [_Z11processTilePiiiii_param_0];
	ld.param.u32 	%r1, [_Z11processTilePiiiii_param_1];
	ld.param.u32 	%r2, [_Z11processTilePiiiii_param_2];
	ld.param.u32 	%r3, [_Z11processTilePiiiii_param_3];
	ld.param.u32 	%r4, [_Z11processTilePiiiii_param_4];
	cvta.to.global.u64 	%rd2, %rd1;
	mov.u32 	%r5, %tid.x;
	mov.u32 	%r6, %tid.y;
	add.s32 	%r7, %r1, %r5;
	add.s32 	%r8, %r2, %r6;
	mad.lo.s32 	%r9, %r8, %r3, %r7;
	mad.lo.s32 	%r10, %r4, %r6, %r5;
	mul.wide.s32 	%rd3, %r10, 4;
	add.s64 	%rd4, %rd2, %rd3;
	st.global.u32 	[%rd4], %r9;
	ret;

}


// ===== COMPILED SASS (sm_100) =====

	.target	sm_100

	.elftype	@"ET_EXEC"


//--------------------- .note.nv.tkinfo           --------------------------
	.section	.note.nv.tkinfo,"",@"SHT_NOTE"
	.sectionflags	@"SHF_NOTE_NV_TKINFO"
	.tkinfo
        /*0018*/ 	.word	0x00000002
        /*0030*/ 	.string	""
        /*0030*/ 	.string	"ptxas"
        /*0030*/ 	.string	"Cuda compilation tools, release 13.0, V13.0.88"
        /*0030*/ 	.string	"Build cuda_13.0.r13.0/compiler.36424714_0"
        /*0030*/ 	.string	"-arch sm_100 -m 64 "



//--------------------- .note.nv.cuinfo           --------------------------
	.section	.note.nv.cuinfo,"",@"SHT_NOTE"
	.sectionflags	@"SHF_NOTE_NV_CUINFO"
        /*0018*/ 	.short	0x0002
        /*001a*/ 	.short	0x0064
        /*001c*/ 	.short	0x0082
	.zero		2


//--------------------- .nv.info                  --------------------------
	.section	.nv.info,"",@"SHT_CUDA_INFO"
	.align	4


	//----- nvinfo : EIATTR_REGCOUNT
	.align		4
        /*0000*/ 	.byte	0x04, 0x2f
        /*0002*/ 	.short	(.L_1 - .L_0)
	.align		4
.L_0:
        /*0004*/ 	.word	index@(_Z11processTilePiiiii)
        /*0008*/ 	.word	0x0000000a


	//----- nvinfo : EIATTR_FRAME_SIZE
	.align		4
.L_1:
        /*000c*/ 	.byte	0x04, 0x11
        /*000e*/ 	.short	(.L_3 - .L_2)
	.align		4
.L_2:
        /*0010*/ 	.word	index@(_Z11processTilePiiiii)
        /*0014*/ 	.word	0x00000000


	//----- nvinfo : EIATTR_MIN_STACK_SIZE
	.align		4
.L_3:
        /*0018*/ 	.byte	0x04, 0x12
        /*001a*/ 	.short	(.L_5 - .L_4)
	.align		4
.L_4:
        /*001c*/ 	.word	index@(_Z11processTilePiiiii)
        /*0020*/ 	.word	0x00000000
.L_5:


//--------------------- .nv.compat                --------------------------
	.section	.nv.compat,"",@"SHT_CUDA_COMPAT_INFO"
	.align	4
        /*0000*/ 	.byte	0x02, 0x09, 0x00, 0x00, 0x02, 0x02, 0x01, 0x00, 0x02, 0x05, 0x05, 0x00, 0x03, 0x07, 0x01, 0x01
        /*0010*/ 	.byte	0x02, 0x03, 0x00, 0x00, 0x02, 0x06, 0x01, 0x00, 0x04, 0x0b, 0x08, 0x00, 0x09, 0x00, 0x00, 0x00
        /*0020*/ 	.byte	0x00, 0x00, 0x00, 0x00


//--------------------- .nv.info._Z11processTilePiiiii --------------------------
	.section	.nv.info._Z11processTilePiiiii,"",@"SHT_CUDA_INFO"
	.sectionflags	@""
	.align	4


	//----- nvinfo : EIATTR_CUDA_API_VERSION
	.align		4
        /*0000*/ 	.byte	0x04, 0x37
        /*0002*/ 	.short	(.L_7 - .L_6)
.L_6:
        /*0004*/ 	.word	0x00000082


	//----- nvinfo : EIATTR_KPARAM_INFO
	.align		4
.L_7:
        /*0008*/ 	.byte	0x04, 0x17
        /*000a*/ 	.short	(.L_9 - .L_8)
.L_8:
        /*000c*/ 	.word	0x00000000
        /*0010*/ 	.short	0x0004
        /*0012*/ 	.short	0x0014
        /*0014*/ 	.byte	0x00, 0xf0, 0x11, 0x00


	//----- nvinfo : EIATTR_KPARAM_INFO
	.align		4
.L_9:
        /*0018*/ 	.byte	0x04, 0x17
        /*001a*/ 	.short	(.L_11 - .L_10)
.L_10:
        /*001c*/ 	.word	0x00000000
        /*0020*/ 	.short	0x0003
        /*0022*/ 	.short	0x0010
        /*0024*/ 	.byte	0x00, 0xf0, 0x11, 0x00


	//----- nvinfo : EIATTR_KPARAM_INFO
	.align		4
.L_11:
        /*0028*/ 	.byte	0x04, 0x17
        /*002a*/ 	.short	(.L_13 - .L_12)
.L_12:
        /*002c*/ 	.word	0x00000000
        /*0030*/ 	.short	0x0002
        /*0032*/ 	.short	0x000c
        /*0034*/ 	.byte	0x00, 0xf0, 0x11, 0x00


	//----- nvinfo : EIATTR_KPARAM_INFO
	.align		4
.L_13:
        /*0038*/ 	.byte	0x04, 0x17
        /*003a*/ 	.short	(.L_15 - .L_14)
.L_14:
        /*003c*/ 	.word	0x00000000
        /*0040*/ 	.short	0x0001
        /*0042*/ 	.short	0x0008
        /*0044*/ 	.byte	0x00, 0xf0, 0x11, 0x00


	//----- nvinfo : EIATTR_KPARAM_INFO
	.align		4
.L_15:
        /*0048*/ 	.byte	0x04, 0x17
        /*004a*/ 	.short	(.L_17 - .L_16)
.L_16:
        /*004c*/ 	.word	0x00000000
        /*0050*/ 	.short	0x0000
        /*0052*/ 	.short	0x0000
        /*0054*/ 	.byte	0x00, 0xf5, 0x21, 0x00


	//----- nvinfo : EIATTR_SPARSE_MMA_MASK
	.align		4
.L_17:
        /*0058*/ 	.byte	0x03, 0x50
        /*005a*/ 	.short	0x0000


	//----- nvinfo : EIATTR_MAXREG_COUNT
	.align		4
        /*005c*/ 	.byte	0x03, 0x1b
        /*005e*/ 	.short	0x00ff


	//----- nvinfo : EIATTR_MERCURY_ISA_VERSION
	.align		4
        /*0060*/ 	.byte	0x03, 0x5f
        /*0062*/ 	.short	0x0101


	//----- nvinfo : EIATTR_VRC_CTA_INIT_COUNT
	.align		4
        /*0064*/ 	.byte	0x02, 0x4a
	.zero		1
	.zero		1


	//----- nvinfo : EIATTR_EXIT_INSTR_OFFSETS
	.align		4
        /*0068*/ 	.byte	0x04, 0x1c
        /*006a*/ 	.short	(.L_19 - .L_18)


	//   ....[0]....
.L_18:
        /*006c*/ 	.word	0x000000d0


	//----- nvinfo : EIATTR_CBANK_PARAM_SIZE
	.align		4
.L_19:
        /*0070*/ 	.byte	0x03, 0x19
        /*0072*/ 	.short	0x0018


	//----- nvinfo : EIATTR_PARAM_CBANK
	.align		4
        /*0074*/ 	.byte	0x04, 0x0a
        /*0076*/ 	.short	(.L_21 - .L_20)
	.align		4
.L_20:
        /*0078*/ 	.word	index@(.nv.constant0._Z11processTilePiiiii)
        /*007c*/ 	.short	0x0380
        /*007e*/ 	.short	0x0018


	//----- nvinfo : EIATTR_SW_WAR
	.align		4
.L_21:
        /*0080*/ 	.byte	0x04, 0x36
        /*0082*/ 	.short	(.L_23 - .L_22)
.L_22:
        /*0084*/ 	.word	0x00000008
.L_23:


//--------------------- .nv.callgraph             --------------------------
	.section	.nv.callgraph,"",@"SHT_CUDA_CALLGRAPH"
	.align	4
	.sectionentsize	8
	.align		4
        /*0000*/ 	.word	0x00000000
	.align		4
        /*0004*/ 	.word	0xffffffff
	.align		4
        /*0008*/ 	.word	0x00000000
	.align		4
        /*000c*/ 	.word	0xfffffffe
	.align		4
        /*0010*/ 	.word	0x00000000
	.align		4
        /*0014*/ 	.word	0xfffffffd
	.align		4
        /*0018*/ 	.word	0x00000000
	.align		4
        /*001c*/ 	.word	0xfffffffc


//--------------------- .text._Z11processTilePiiiii --------------------------
	.section	.text._Z11processTilePiiiii,"ax",@progbits
	.align	128
        .global         _Z11processTilePiiiii
        .type           _Z11processTilePiiiii,@function
        .size           _Z11processTilePiiiii,(.L_x_1 - _Z11processTilePiiiii)
        .other          _Z11processTilePiiiii,@"STO_CUDA_ENTRY STV_DEFAULT"
_Z11processTilePiiiii:
.text._Z11processTilePiiiii:
[----:B------:R-:W-:Y:S01]  /*0000*/  LDC R1, c[0x0][0x37c] ;  /* 0x0000df00ff017b82 */ /* 0x000fe20000000800 */
[----:B------:R-:W0:Y:S07]  /*0010*/  S2R R7, SR_TID.X ;  /* 0x0000000000077919 */ /* 0x000e2e0000002100 */
[----:B------:R-:W1:Y:S01]  /*0020*/  LDC.64 R2, c[0x0][0x380] ;  /* 0x0000e000ff027b82 */ /* 0x000e620000000a00 */
[----:B------:R-:W0:Y:S01]  /*0030*/  LDCU.64 UR6, c[0x0][0x388] ;  /* 0x00007100ff0677ac */ /* 0x000e220008000a00 */
[----:B------:R-:W2:Y:S01]  /*0040*/  S2R R4, SR_TID.Y ;  /* 0x0000000000047919 */ /* 0x000ea20000002200 */
[----:B------:R-:W3:Y:S01]  /*0050*/  LDCU.64 UR8, c[0x0][0x390] ;  /* 0x00007200ff0877ac */ /* 0x000ee20008000a00 */
[----:B------:R-:W4:Y:S01]  /*0060*/  LDCU.64 UR4, c[0x0][0x358] ;  /* 0x00006b00ff0477ac */ /* 0x000f220008000a00 */
[----:B0-----:R-:W-:-:S02]  /*0070*/  IADD3 R0, PT, PT, R7, UR6, RZ ;  /* 0x0000000607007c10 */ /* 0x001fc4000fffe0ff */
[C---:B--2---:R-:W-:Y:S01]  /*0080*/  IADD3 R5, PT, PT, R4.reuse, UR7, RZ ;  /* 0x0000000704057c10 */ /* 0x044fe2000fffe0ff */
[----:B---3--:R-:W-:-:S04]  /*0090*/  IMAD R7, R4, UR9, R7 ;  /* 0x0000000904077c24 */ /* 0x008fc8000f8e0207 */
[----:B------:R-:W-:Y:S02]  /*00a0*/  IMAD R5, R5, UR8, R0 ;  /* 0x0000000805057c24 */ /* 0x000fe4000f8e0200 */
[----:B-1----:R-:W-:-:S05]  /*00b0*/  IMAD.WIDE R2, R7, 0x4, R2 ;  /* 0x0000000407027825 */ /* 0x002fca00078e0202 */
[----:B----4-:R-:W-:Y:S01]  /*00c0*/  STG.E desc[UR4][R2.64], R5 ;  /* 0x0000000502007986 */ /* 0x010fe2000c101904 */
[----:B------:R-:W-:Y:S05]  /*00d0*/  EXIT ;  /* 0x000000000000794d */ /* 0x000fea0003800000 */
.L_x_0:
[----:B------:R-:W-:-:S00]  /*00e0*/  BRA `(.L_x_0) ;  /* 0xfffffffc00fc7947 */ /* 0x000fc0000383ffff */
[----:B------:R-:W-:-:S00]  /*00f0*/  NOP ;  /* 0x0000000000007918 */ /* 0x000fc00000000000 */
        /* <DEDUP_REMOVED lines=8> */
.L_x_1:


//--------------------- .nv.shared.reserved.0     --------------------------
	.section	.nv.shared.reserved.0,"aw",@nobits
	.weak		__nv_reservedSMEM_offset_0_alias
	.size		__nv_reservedSMEM_offset_0_alias, 0, 64
	.other		__nv_reservedSMEM_offset_0_alias,@"STO_CUDA_RESERVED_SHARED STV_DEFAULT"
__nv_reservedSMEM_offset_0_alias:
	.zero		0
	.zero		64


//--------------------- .nv.constant0._Z11processTilePiiiii --------------------------
	.section	.nv.constant0._Z11processTilePiiiii,"a",@progbits
	.sectionflags	@""
	.align	4
.nv.constant0._Z11processTilePiiiii:
	.zero		920


//--------------------- SYMBOLS --------------------------

	.type		.nv.reservedSmem.offset0,@object
	.size		.nv.reservedSmem.offset0,0x4
